	.headerflags	@"EF_CUDA_TEXMODE_UNIFIED EF_CUDA_64BIT_ADDRESS EF_CUDA_ACCELERATORS EF_CUDA_SM90 EF_CUDA_VIRTUAL_SM(EF_CUDA_SM90)"
	.elftype	@"ET_EXEC"


//--------------------- .nv.info                  --------------------------
	.section	.nv.info,"",@"SHT_CUDA_INFO"
	.align	4


	//----- nvinfo : EIATTR_REGCOUNT
	.align		4
        /*0000*/ 	.byte	0x04, 0x2f
        /*0002*/ 	.short	(.L_3 - .L_2)
	.align		4
.L_2:
        /*0004*/ 	.word	index@(triton_poi_fused__native_batch_norm_legit_no_training_relu_8)
        /*0008*/ 	.word	0x00000010


	//----- nvinfo : EIATTR_MIN_STACK_SIZE
	.align		4
.L_3:
        /*000c*/ 	.byte	0x04, 0x12
        /*000e*/ 	.short	(.L_5 - .L_4)
	.align		4
.L_4:
        /*0010*/ 	.word	index@(triton_poi_fused__native_batch_norm_legit_no_training_relu_8)
        /*0014*/ 	.word	0x00000000


	//----- nvinfo : EIATTR_FRAME_SIZE
	.align		4
.L_5:
        /*0018*/ 	.byte	0x04, 0x11
        /*001a*/ 	.short	(.L_7 - .L_6)
	.align		4
.L_6:
        /*001c*/ 	.word	index@(triton_poi_fused__native_batch_norm_legit_no_training_relu_8)
        /*0020*/ 	.word	0x00000000


	//----- nvinfo : EIATTR_MIN_STACK_SIZE
	.align		4
.L_7:
        /*0024*/ 	.byte	0x04, 0x12
        /*0026*/ 	.short	(.L_9 - .L_8)
	.align		4
.L_8:
        /*0028*/ 	.word	index@(triton_poi_fused__native_batch_norm_legit_no_training_relu_8)
        /*002c*/ 	.word	0x00000000
.L_9:


//--------------------- .nv.info.triton_poi_fused__native_batch_norm_legit_no_training_relu_8 --------------------------
	.section	.nv.info.triton_poi_fused__native_batch_norm_legit_no_training_relu_8,"",@"SHT_CUDA_INFO"
	.sectionflags	@""
	.align	4


	//----- nvinfo : EIATTR_CUDA_API_VERSION
	.align		4
        /*0000*/ 	.byte	0x04, 0x37
        /*0002*/ 	.short	(.L_11 - .L_10)
.L_10:
        /*0004*/ 	.word	0x0000007c


	//----- nvinfo : EIATTR_KPARAM_INFO
	.align		4
.L_11:
        /*0008*/ 	.byte	0x04, 0x17
        /*000a*/ 	.short	(.L_13 - .L_12)
.L_12:
        /*000c*/ 	.word	0x00000000
        /*0010*/ 	.short	0x0006
        /*0012*/ 	.short	0x0030
        /*0014*/ 	.byte	0x00, 0xf0, 0x11, 0x00


	//----- nvinfo : EIATTR_KPARAM_INFO
	.align		4
.L_13:
        /*0018*/ 	.byte	0x04, 0x17
        /*001a*/ 	.short	(.L_15 - .L_14)
.L_14:
        /*001c*/ 	.word	0x00000000
        /*0020*/ 	.short	0x0005
        /*0022*/ 	.short	0x0028
        /*0024*/ 	.byte	0x00, 0xf4, 0x21, 0x00


	//----- nvinfo : EIATTR_KPARAM_INFO
	.align		4
.L_15:
        /*0028*/ 	.byte	0x04, 0x17
        /*002a*/ 	.short	(.L_17 - .L_16)
.L_16:
        /*002c*/ 	.word	0x00000000
        /*0030*/ 	.short	0x0004
        /*0032*/ 	.short	0x0020
        /*0034*/ 	.byte	0x00, 0xf4, 0x21, 0x00


	//----- nvinfo : EIATTR_KPARAM_INFO
	.align		4
.L_17:
        /*0038*/ 	.byte	0x04, 0x17
        /*003a*/ 	.short	(.L_19 - .L_18)
.L_18:
        /*003c*/ 	.word	0x00000000
        /*0040*/ 	.short	0x0003
        /*0042*/ 	.short	0x0018
        /*0044*/ 	.byte	0x00, 0xf4, 0x21, 0x00


	//----- nvinfo : EIATTR_KPARAM_INFO
	.align		4
.L_19:
        /*0048*/ 	.byte	0x04, 0x17
        /*004a*/ 	.short	(.L_21 - .L_20)
.L_20:
        /*004c*/ 	.word	0x00000000
        /*0050*/ 	.short	0x0002
        /*0052*/ 	.short	0x0010
        /*0054*/ 	.byte	0x00, 0xf4, 0x21, 0x00


	//----- nvinfo : EIATTR_KPARAM_INFO
	.align		4
.L_21:
        /*0058*/ 	.byte	0x04, 0x17
        /*005a*/ 	.short	(.L_23 - .L_22)
.L_22:
        /*005c*/ 	.word	0x00000000
        /*0060*/ 	.short	0x0001
        /*0062*/ 	.short	0x0008
        /*0064*/ 	.byte	0x00, 0xf4, 0x21, 0x00


	//----- nvinfo : EIATTR_KPARAM_INFO
	.align		4
.L_23:
        /*0068*/ 	.byte	0x04, 0x17
        /*006a*/ 	.short	(.L_25 - .L_24)
.L_24:
        /*006c*/ 	.word	0x00000000
        /*0070*/ 	.short	0x0000
        /*0072*/ 	.short	0x0000
        /*0074*/ 	.byte	0x00, 0xf4, 0x21, 0x00


	//----- nvinfo : EIATTR_SPARSE_MMA_MASK
	.align		4
.L_25:
        /*0078*/ 	.byte	0x03, 0x50
        /*007a*/ 	.short	0x0000


	//----- nvinfo : EIATTR_MAXREG_COUNT
	.align		4
        /*007c*/ 	.byte	0x03, 0x1b
        /*007e*/ 	.short	0x00ff


	//----- nvinfo : EIATTR_EXIT_INSTR_OFFSETS
	.align		4
        /*0080*/ 	.byte	0x04, 0x1c
        /*0082*/ 	.short	(.L_27 - .L_26)


	//   ....[0]....
.L_26:
        /*0084*/ 	.word	0x000002d0


	//----- nvinfo : EIATTR_REQNTID
	.align		4
.L_27:
        /*0088*/ 	.byte	0x04, 0x10
        /*008a*/ 	.short	(.L_29 - .L_28)
.L_28:
        /*008c*/ 	.word	0x00000080
        /*0090*/ 	.word	0x00000001
        /*0094*/ 	.word	0x00000001


	//----- nvinfo : EIATTR_CBANK_PARAM_SIZE
	.align		4
.L_29:
        /*0098*/ 	.byte	0x03, 0x19
        /*009a*/ 	.short	0x0034


	//----- nvinfo : EIATTR_PARAM_CBANK
	.align		4
        /*009c*/ 	.byte	0x04, 0x0a
        /*009e*/ 	.short	(.L_31 - .L_30)
	.align		4
.L_30:
        /*00a0*/ 	.word	index@(.nv.constant0.triton_poi_fused__native_batch_norm_legit_no_training_relu_8)
        /*00a4*/ 	.short	0x0210
        /*00a6*/ 	.short	0x0034


	//----- nvinfo : EIATTR_SW_WAR
	.align		4
.L_31:
        /*00a8*/ 	.byte	0x04, 0x36
        /*00aa*/ 	.short	(.L_33 - .L_32)
.L_32:
        /*00ac*/ 	.word	0x00000008
.L_33:


//--------------------- .nv.callgraph             --------------------------
	.section	.nv.callgraph,"",@"SHT_CUDA_CALLGRAPH"
	.align	4
	.sectionentsize	8
	.align		4
        /*0000*/ 	.word	0x00000000
	.align		4
        /*0004*/ 	.word	0xffffffff
	.align		4
        /*0008*/ 	.word	0x00000000
	.align		4
        /*000c*/ 	.word	0xfffffffe
	.align		4
        /*0010*/ 	.word	0x00000000
	.align		4
        /*0014*/ 	.word	0xfffffffd
	.align		4
        /*0018*/ 	.word	0x00000000
	.align		4
        /*001c*/ 	.word	0xfffffffc


//--------------------- .nv.constant4             --------------------------
	.section	.nv.constant4,"a",@progbits
	.align	8
	.align		8
.nv.constant4:
        /*0000*/ 	.dword	_$_str
	.align		8
        /*0008*/ 	.dword	_$_str_$_2


//--------------------- .text.triton_poi_fused__native_batch_norm_legit_no_training_relu_8 --------------------------
	.section	.text.triton_poi_fused__native_batch_norm_legit_no_training_relu_8,"ax",@progbits
	.align	128
        .global         triton_poi_fused__native_batch_norm_legit_no_training_relu_8
        .type           triton_poi_fused__native_batch_norm_legit_no_training_relu_8,@function
        .size           triton_poi_fused__native_batch_norm_legit_no_training_relu_8,(.L_x_1 - triton_poi_fused__native_batch_norm_legit_no_training_relu_8)
        .other          triton_poi_fused__native_batch_norm_legit_no_training_relu_8,@"STO_CUDA_ENTRY STV_DEFAULT"
triton_poi_fused__native_batch_norm_legit_no_training_relu_8:
.text.triton_poi_fused__native_batch_norm_legit_no_training_relu_8:
[----:B------:R-:W-:Y:S01]  /*0000*/  LDC R1, c[0x0][0x28] ;  /* 0x00000a00ff017b82 */ /* 0x000fe20000000800 */
[----:B------:R-:W1:Y:S07]  /*0010*/  S2R R0, SR_TID.X ;  /* 0x0000000000007919 */ /* 0x000e6e0000002100 */
[----:B------:R-:W2:Y:S01]  /*0020*/  LDC.64 R6, c[0x0][0x220] ;  /* 0x00008800ff067b82 */ /* 0x000ea20000000a00 */
[----:B------:R-:W-:Y:S01]  /*0030*/  ULDC.64 UR4, c[0x0][0x208] ;  /* 0x0000820000047ab9 */ /* 0x000fe20000000a00 */
[----:B------:R-:W3:Y:S06]  /*0040*/  S2R R3, SR_CTAID.X ;  /* 0x0000000000037919 */ /* 0x000eec0000002500 */
[----:B------:R-:W4:Y:S08]  /*0050*/  LDC.64 R4, c[0x0][0x218] ;  /* 0x00008600ff047b82 */ /* 0x000f300000000a00 */
[----:B------:R-:W5:Y:S08]  /*0060*/  LDC.64 R8, c[0x0][0x228] ;  /* 0x00008a00ff087b82 */ /* 0x000f700000000a00 */
[----:B------:R-:W5:Y:S01]  /*0070*/  LDC.64 R10, c[0x0][0x230] ;  /* 0x00008c00ff0a7b82 */ /* 0x000f620000000a00 */
[----:B-1----:R-:W-:-:S02]  /*0080*/  LOP3.LUT R0, R0, 0x7f, RZ, 0xc0, !PT ;  /* 0x0000007f00007812 */ /* 0x002fc400078ec0ff */
[----:B---3--:R-:W-:Y:S02]  /*0090*/  SHF.R.S32.HI R2, RZ, 0x18, R3 ;  /* 0x00000018ff027819 */ /* 0x008fe40000011403 */
[----:B------:R-:W-:Y:S02]  /*00a0*/  LEA R0, R3, R0, 0x7 ;  /* 0x0000000003007211 */ /* 0x000fe400078e38ff */
[----:B------:R-:W-:-:S04]  /*00b0*/  SGXT R3, R2, 0x1 ;  /* 0x000000010203781a */ /* 0x000fc80000000200 */
[----:B------:R-:W-:-:S04]  /*00c0*/  LEA.HI R3, R3, R0, RZ, 0x6 ;  /* 0x0000000003037211 */ /* 0x000fc800078f30ff */
[----:B------:R-:W-:-:S04]  /*00d0*/  LOP3.LUT R3, R3, 0xffffffc0, RZ, 0xc0, !PT ;  /* 0xffffffc003037812 */ /* 0x000fc800078ec0ff */
[----:B------:R-:W-:Y:S02]  /*00e0*/  IADD3 R13, R0, -R3, RZ ;  /* 0x80000003000d7210 */ /* 0x000fe40007ffe0ff */
[----:B------:R-:W1:Y:S03]  /*00f0*/  LDC.64 R2, c[0x0][0x210] ;  /* 0x00008400ff027b82 */ /* 0x000e660000000a00 */
[----:B--2---:R-:W-:-:S06]  /*0100*/  IMAD.WIDE R6, R13, 0x4, R6 ;  /* 0x000000040d067825 */ /* 0x004fcc00078e0206 */
[----:B------:R-:W2:Y:S01]  /*0110*/  LDG.E.EL R6, desc[UR4][R6.64] ;  /* 0x0000000406067981 */ /* 0x000ea2000c2e1900 */
[----:B----4-:R-:W-:-:S04]  /*0120*/  IMAD.WIDE R4, R13, 0x4, R4 ;  /* 0x000000040d047825 */ /* 0x010fc800078e0204 */
[C---:B-----5:R-:W-:Y:S02]  /*0130*/  IMAD.WIDE R8, R13.reuse, 0x4, R8 ;  /* 0x000000040d087825 */ /* 0x060fe400078e0208 */
[----:B------:R3:W4:Y:S02]  /*0140*/  LDG.E.EL R5, desc[UR4][R4.64] ;  /* 0x0000000404057981 */ /* 0x000724000c2e1900 */
[----:B0-----:R-:W-:Y:S02]  /*0150*/  IMAD.WIDE R10, R13, 0x4, R10 ;  /* 0x000000040d0a7825 */ /* 0x001fe400078e020a */
[----:B------:R-:W5:Y:S02]  /*0160*/  LDG.E.EL R8, desc[UR4][R8.64] ;  /* 0x0000000408087981 */ /* 0x000f64000c2e1900 */
[C---:B-1----:R-:W-:Y:S02]  /*0170*/  IMAD.WIDE R2, R0.reuse, 0x4, R2 ;  /* 0x0000000400027825 */ /* 0x042fe400078e0202 */
[----:B------:R-:W5:Y:S04]  /*0180*/  LDG.E.EL R11, desc[UR4][R10.64] ;  /* 0x000000040a0b7981 */ /* 0x000f68000c2e1900 */
[----:B------:R0:W4:Y:S01]  /*0190*/  LDG.E R12, desc[UR4][R2.64] ;  /* 0x00000004020c7981 */ /* 0x000122000c1e1900 */
[----:B---3--:R-:W-:Y:S01]  /*01a0*/  HFMA2.MMA R4, -RZ, RZ, 1.625, 0 ;  /* 0x3e800000ff047435 */ /* 0x008fe200000001ff */
[----:B0-----:R-:W0:Y:S02]  /*01b0*/  LDC.64 R2, c[0x0][0x238] ;  /* 0x00008e00ff027b82 */ /* 0x001e240000000a00 */
[----:B0-----:R-:W-:-:S04]  /*01c0*/  IMAD.WIDE R2, R0, 0x4, R2 ;  /* 0x0000000400027825 */ /* 0x001fc800078e0202 */
[----:B--2---:R-:W-:-:S04]  /*01d0*/  FADD R6, R6, 9.9999997473787516356e-06 ;  /* 0x3727c5ac06067421 */ /* 0x004fc80000000000 */
[----:B------:R-:W0:Y:S02]  /*01e0*/  MUFU.SQRT R7, R6 ;  /* 0x0000000600077308 */ /* 0x000e240000002000 */
[C---:B0-----:R-:W-:Y:S02]  /*01f0*/  FSETP.GT.AND P0, PT, R7.reuse, 8.50705917302346158658e+37, PT ;  /* 0x7e8000000700780b */ /* 0x041fe40003f04000 */
[----:B------:R-:W-:-:S11]  /*0200*/  FSETP.GEU.AND P1, PT, R7, 1.175494350822287508e-38, PT ;  /* 0x008000000700780b */ /* 0x000fd60003f2e000 */
[----:B------:R-:W-:-:S04]  /*0210*/  @P0 FMUL R7, R7, 0.25 ;  /* 0x3e80000007070820 */ /* 0x000fc80000400000 */
[----:B------:R-:W-:-:S06]  /*0220*/  @!P1 FMUL R7, R7, 16777216 ;  /* 0x4b80000007079820 */ /* 0x000fcc0000400000 */
[----:B------:R-:W0:Y:S01]  /*0230*/  MUFU.RCP R7, R7 ;  /* 0x0000000700077308 */ /* 0x000e220000001000 */
[----:B------:R-:W-:Y:S01]  /*0240*/  FSEL R4, R4, 1, P0 ;  /* 0x3f80000004047808 */ /* 0x000fe20000000000 */
[----:B----4-:R-:W-:-:S04]  /*0250*/  FADD R5, R12, -R5 ;  /* 0x800000050c057221 */ /* 0x010fc80000000000 */
[----:B------:R-:W-:-:S04]  /*0260*/  @!P1 FMUL R4, R4, 16777216 ;  /* 0x4b80000004049820 */ /* 0x000fc80000400000 */
[----:B0-----:R-:W-:-:S04]  /*0270*/  FMUL R4, R7, R4 ;  /* 0x0000000407047220 */ /* 0x001fc80000400000 */
[----:B------:R-:W-:-:S04]  /*0280*/  FMUL R4, R5, R4 ;  /* 0x0000000405047220 */ /* 0x000fc80000400000 */
[----:B-----5:R-:W-:-:S05]  /*0290*/  FFMA R4, R8, R4, R11 ;  /* 0x0000000408047223 */ /* 0x020fca000000000b */
[----:B------:R-:W-:-:S04]  /*02a0*/  FSETP.GEU.AND P0, PT, R4, RZ, PT ;  /* 0x000000ff0400720b */ /* 0x000fc80003f0e000 */
[----:B------:R-:W-:-:S05]  /*02b0*/  FSEL R5, R4, RZ, P0 ;  /* 0x000000ff04057208 */ /* 0x000fca0000000000 */
[----:B------:R-:W-:Y:S01]  /*02c0*/  STG.E desc[UR4][R2.64], R5 ;  /* 0x0000000502007986 */ /* 0x000fe2000c101904 */
[----:B------:R-:W-:Y:S05]  /*02d0*/  EXIT ;  /* 0x000000000000794d */ /* 0x000fea0003800000 */
.L_x_0:
[----:B------:R-:W-:-:S00]  /*02e0*/  BRA `(.L_x_0) ;  /* 0xfffffffc00fc7947 */ /* 0x000fc0000383ffff */
[----:B------:R-:W-:-:S00]  /*02f0*/  NOP ;  /* 0x0000000000007918 */ /* 0x000fc00000000000 */
        /* <DEDUP_REMOVED lines=8> */
.L_x_1:


//--------------------- .nv.global.init           --------------------------
	.section	.nv.global.init,"aw",@progbits
.nv.global.init:
	.type		_$_str,@object
	.size		_$_str,(_$_str_$_2 - _$_str)
_$_str:
        /*0000*/ 	.byte	0x5f, 0x5f, 0x43, 0x55, 0x44, 0x41, 0x5f, 0x46, 0x54, 0x5a, 0x00
	.type		_$_str_$_2,@object
	.size		_$_str_$_2,(.L_1 - _$_str_$_2)
_$_str_$_2:
        /*000b*/ 	.byte	0x5f, 0x5f, 0x43, 0x55, 0x44, 0x41, 0x5f, 0x50, 0x52, 0x45, 0x43, 0x5f, 0x53, 0x51, 0x52, 0x54
        /*001b*/ 	.byte	0x00
.L_1:


//--------------------- .nv.constant0.triton_poi_fused__native_batch_norm_legit_no_training_relu_8 --------------------------
	.section	.nv.constant0.triton_poi_fused__native_batch_norm_legit_no_training_relu_8,"a",@progbits
	.sectionflags	@""
	.align	4
.nv.constant0.triton_poi_fused__native_batch_norm_legit_no_training_relu_8:
	.zero		580
